//
// Generated by NVIDIA NVVM Compiler
//
// Compiler Build ID: CL-36424714
// Cuda compilation tools, release 13.0, V13.0.88
// Based on NVVM 20.0.0
//

.version 9.0
.target sm_100
.address_size 64

	// .globl	_Z8mult_gpuPiiiS_
// _ZZ18compare_gpu_sharedPiS_iiS_E6M_tile has been demoted
// _ZZ18compare_gpu_sharedPiS_iiS_E6N_tile has been demoted

.visible .entry _Z8mult_gpuPiiiS_(
	.param .u64 .ptr .align 1 _Z8mult_gpuPiiiS__param_0,
	.param .u32 _Z8mult_gpuPiiiS__param_1,
	.param .u32 _Z8mult_gpuPiiiS__param_2,
	.param .u64 .ptr .align 1 _Z8mult_gpuPiiiS__param_3
)
{
	.reg .pred 	%p<2>;
	.reg .b32 	%r<9>;
	.reg .b64 	%rd<8>;

	ld.param.u64 	%rd1, [_Z8mult_gpuPiiiS__param_0];
	ld.param.u32 	%r3, [_Z8mult_gpuPiiiS__param_1];
	ld.param.u32 	%r2, [_Z8mult_gpuPiiiS__param_2];
	ld.param.u64 	%rd2, [_Z8mult_gpuPiiiS__param_3];
	mov.u32 	%r4, %ctaid.x;
	mov.u32 	%r5, %ntid.x;
	mov.u32 	%r6, %tid.x;
	mad.lo.s32 	%r1, %r4, %r5, %r6;
	setp.ge.s32 	%p1, %r1, %r3;
	@%p1 bra 	$L__BB0_2;
	cvta.to.global.u64 	%rd3, %rd1;
	cvta.to.global.u64 	%rd4, %rd2;
	mul.wide.s32 	%rd5, %r1, 4;
	add.s64 	%rd6, %rd3, %rd5;
	ld.global.u32 	%r7, [%rd6];
	mul.lo.s32 	%r8, %r7, %r2;
	add.s64 	%rd7, %rd4, %rd5;
	st.global.u32 	[%rd7], %r8;
$L__BB0_2:
	ret;

}
	// .globl	_Z11compare_gpuPiS_iiS_
.visible .entry _Z11compare_gpuPiS_iiS_(
	.param .u64 .ptr .align 1 _Z11compare_gpuPiS_iiS__param_0,
	.param .u64 .ptr .align 1 _Z11compare_gpuPiS_iiS__param_1,
	.param .u32 _Z11compare_gpuPiS_iiS__param_2,
	.param .u32 _Z11compare_gpuPiS_iiS__param_3,
	.param .u64 .ptr .align 1 _Z11compare_gpuPiS_iiS__param_4
)
{
	.reg .pred 	%p<5>;
	.reg .b32 	%r<15>;
	.reg .b64 	%rd<13>;

	ld.param.u64 	%rd1, [_Z11compare_gpuPiS_iiS__param_0];
	ld.param.u64 	%rd2, [_Z11compare_gpuPiS_iiS__param_1];
	ld.param.u32 	%r4, [_Z11compare_gpuPiS_iiS__param_2];
	ld.param.u32 	%r3, [_Z11compare_gpuPiS_iiS__param_3];
	ld.param.u64 	%rd3, [_Z11compare_gpuPiS_iiS__param_4];
	mov.u32 	%r5, %ctaid.x;
	mov.u32 	%r6, %ntid.x;
	mov.u32 	%r7, %tid.x;
	mad.lo.s32 	%r1, %r5, %r6, %r7;
	mov.u32 	%r8, %ctaid.y;
	mov.u32 	%r9, %ntid.y;
	mov.u32 	%r10, %tid.y;
	mad.lo.s32 	%r2, %r8, %r9, %r10;
	setp.ge.s32 	%p1, %r2, %r4;
	setp.ge.s32 	%p2, %r1, %r3;
	or.pred  	%p3, %p1, %p2;
	@%p3 bra 	$L__BB1_2;
	cvta.to.global.u64 	%rd4, %rd1;
	cvta.to.global.u64 	%rd5, %rd2;
	cvta.to.global.u64 	%rd6, %rd3;
	mul.wide.u32 	%rd7, %r2, 4;
	add.s64 	%rd8, %rd4, %rd7;
	ld.global.u32 	%r11, [%rd8];
	mul.wide.s32 	%rd9, %r1, 4;
	add.s64 	%rd10, %rd5, %rd9;
	ld.global.u32 	%r12, [%rd10];
	setp.gt.s32 	%p4, %r11, %r12;
	selp.u32 	%r13, 1, 0, %p4;
	mad.lo.s32 	%r14, %r3, %r2, %r1;
	mul.wide.s32 	%rd11, %r14, 4;
	add.s64 	%rd12, %rd6, %rd11;
	st.global.u32 	[%rd12], %r13;
$L__BB1_2:
	ret;

}
	// .globl	_Z18compare_gpu_sharedPiS_iiS_
.visible .entry _Z18compare_gpu_sharedPiS_iiS_(
	.param .u64 .ptr .align 1 _Z18compare_gpu_sharedPiS_iiS__param_0,
	.param .u64 .ptr .align 1 _Z18compare_gpu_sharedPiS_iiS__param_1,
	.param .u32 _Z18compare_gpu_sharedPiS_iiS__param_2,
	.param .u32 _Z18compare_gpu_sharedPiS_iiS__param_3,
	.param .u64 .ptr .align 1 _Z18compare_gpu_sharedPiS_iiS__param_4
)
{
	.reg .pred 	%p<11>;
	.reg .b32 	%r<23>;
	.reg .b64 	%rd<13>;
	// demoted variable
	.shared .align 4 .b8 _ZZ18compare_gpu_sharedPiS_iiS_E6M_tile[128];
	// demoted variable
	.shared .align 4 .b8 _ZZ18compare_gpu_sharedPiS_iiS_E6N_tile[128];
	ld.param.u64 	%rd1, [_Z18compare_gpu_sharedPiS_iiS__param_0];
	ld.param.u64 	%rd2, [_Z18compare_gpu_sharedPiS_iiS__param_1];
	ld.param.u32 	%r7, [_Z18compare_gpu_sharedPiS_iiS__param_2];
	ld.param.u32 	%r8, [_Z18compare_gpu_sharedPiS_iiS__param_3];
	ld.param.u64 	%rd3, [_Z18compare_gpu_sharedPiS_iiS__param_4];
	mov.u32 	%r9, %ctaid.x;
	mov.u32 	%r10, %ntid.x;
	mov.u32 	%r1, %tid.x;
	mad.lo.s32 	%r2, %r9, %r10, %r1;
	mov.u32 	%r11, %ctaid.y;
	mov.u32 	%r12, %ntid.y;
	mov.u32 	%r3, %tid.y;
	mad.lo.s32 	%r4, %r11, %r12, %r3;
	setp.ne.s32 	%p1, %r3, 0;
	setp.ge.s32 	%p2, %r2, %r8;
	shl.b32 	%r13, %r1, 2;
	mov.u32 	%r14, _ZZ18compare_gpu_sharedPiS_iiS_E6N_tile;
	add.s32 	%r5, %r14, %r13;
	or.pred  	%p3, %p1, %p2;
	@%p3 bra 	$L__BB2_2;
	cvta.to.global.u64 	%rd4, %rd2;
	mul.wide.s32 	%rd5, %r2, 4;
	add.s64 	%rd6, %rd4, %rd5;
	ld.global.u32 	%r15, [%rd6];
	st.shared.u32 	[%r5], %r15;
$L__BB2_2:
	setp.ne.s32 	%p4, %r1, 0;
	setp.ge.s32 	%p5, %r4, %r7;
	shl.b32 	%r16, %r3, 2;
	mov.u32 	%r17, _ZZ18compare_gpu_sharedPiS_iiS_E6M_tile;
	add.s32 	%r6, %r17, %r16;
	or.pred  	%p6, %p4, %p5;
	@%p6 bra 	$L__BB2_4;
	cvta.to.global.u64 	%rd7, %rd1;
	mul.wide.u32 	%rd8, %r4, 4;
	add.s64 	%rd9, %rd7, %rd8;
	ld.global.u32 	%r18, [%rd9];
	st.shared.u32 	[%r6], %r18;
$L__BB2_4:
	setp.ge.s32 	%p7, %r4, %r7;
	setp.ge.s32 	%p8, %r2, %r8;
	bar.sync 	0;
	or.pred  	%p9, %p7, %p8;
	@%p9 bra 	$L__BB2_6;
	ld.shared.u32 	%r19, [%r6];
	ld.shared.u32 	%r20, [%r5];
	setp.gt.s32 	%p10, %r19, %r20;
	selp.u32 	%r21, 1, 0, %p10;
	mad.lo.s32 	%r22, %r8, %r4, %r2;
	cvta.to.global.u64 	%rd10, %rd3;
	mul.wide.s32 	%rd11, %r22, 4;
	add.s64 	%rd12, %rd10, %rd11;
	st.global.u32 	[%rd12], %r21;
$L__BB2_6:
	ret;

}


// ===== COMPILED SASS (sm_100) =====

	.target	sm_100

	.elftype	@"ET_EXEC"


//--------------------- .note.nv.tkinfo           --------------------------
	.section	.note.nv.tkinfo,"",@"SHT_NOTE"
	.sectionflags	@"SHF_NOTE_NV_TKINFO"
	.tkinfo
        /*0018*/ 	.word	0x00000002
        /*0030*/ 	.string	""
        /*0030*/ 	.string	"ptxas"
        /*0030*/ 	.string	"Cuda compilation tools, release 13.0, V13.0.88"
        /*0030*/ 	.string	"Build cuda_13.0.r13.0/compiler.36424714_0"
        /*0030*/ 	.string	"-arch sm_100 -m 64 "



//--------------------- .note.nv.cuinfo           --------------------------
	.section	.note.nv.cuinfo,"",@"SHT_NOTE"
	.sectionflags	@"SHF_NOTE_NV_CUINFO"
        /*0018*/ 	.short	0x0002
        /*001a*/ 	.short	0x0064
        /*001c*/ 	.short	0x0082
	.zero		2


//--------------------- .nv.info                  --------------------------
	.section	.nv.info,"",@"SHT_CUDA_INFO"
	.align	4


	//----- nvinfo : EIATTR_REGCOUNT
	.align		4
        /*0000*/ 	.byte	0x04, 0x2f
        /*0002*/ 	.short	(.L_1 - .L_0)
	.align		4
.L_0:
        /*0004*/ 	.word	index@(_Z8mult_gpuPiiiS_)
        /*0008*/ 	.word	0x0000000a


	//----- nvinfo : EIATTR_FRAME_SIZE
	.align		4
.L_1:
        /*000c*/ 	.byte	0x04, 0x11
        /*000e*/ 	.short	(.L_3 - .L_2)
	.align		4
.L_2:
        /*0010*/ 	.word	index@(_Z8mult_gpuPiiiS_)
        /*0014*/ 	.word	0x00000000


	//----- nvinfo : EIATTR_REGCOUNT
	.align		4
.L_3:
        /*0018*/ 	.byte	0x04, 0x2f
        /*001a*/ 	.short	(.L_5 - .L_4)
	.align		4
.L_4:
        /*001c*/ 	.word	index@(_Z11compare_gpuPiS_iiS_)
        /*0020*/ 	.word	0x0000000c


	//----- nvinfo : EIATTR_FRAME_SIZE
	.align		4
.L_5:
        /*0024*/ 	.byte	0x04, 0x11
        /*0026*/ 	.short	(.L_7 - .L_6)
	.align		4
.L_6:
        /*0028*/ 	.word	index@(_Z11compare_gpuPiS_iiS_)
        /*002c*/ 	.word	0x00000000


	//----- nvinfo : EIATTR_REGCOUNT
	.align		4
.L_7:
        /*0030*/ 	.byte	0x04, 0x2f
        /*0032*/ 	.short	(.L_9 - .L_8)
	.align		4
.L_8:
        /*0034*/ 	.word	index@(_Z18compare_gpu_sharedPiS_iiS_)
        /*0038*/ 	.word	0x0000000c


	//----- nvinfo : EIATTR_FRAME_SIZE
	.align		4
.L_9:
        /*003c*/ 	.byte	0x04, 0x11
        /*003e*/ 	.short	(.L_11 - .L_10)
	.align		4
.L_10:
        /*0040*/ 	.word	index@(_Z18compare_gpu_sharedPiS_iiS_)
        /*0044*/ 	.word	0x00000000


	//----- nvinfo : EIATTR_MIN_STACK_SIZE
	.align		4
.L_11:
        /*0048*/ 	.byte	0x04, 0x12
        /*004a*/ 	.short	(.L_13 - .L_12)
	.align		4
.L_12:
        /*004c*/ 	.word	index@(_Z18compare_gpu_sharedPiS_iiS_)
        /*0050*/ 	.word	0x00000000


	//----- nvinfo : EIATTR_MIN_STACK_SIZE
	.align		4
.L_13:
        /*0054*/ 	.byte	0x04, 0x12
        /*0056*/ 	.short	(.L_15 - .L_14)
	.align		4
.L_14:
        /*0058*/ 	.word	index@(_Z11compare_gpuPiS_iiS_)
        /*005c*/ 	.word	0x00000000


	//----- nvinfo : EIATTR_MIN_STACK_SIZE
	.align		4
.L_15:
        /*0060*/ 	.byte	0x04, 0x12
        /*0062*/ 	.short	(.L_17 - .L_16)
	.align		4
.L_16:
        /*0064*/ 	.word	index@(_Z8mult_gpuPiiiS_)
        /*0068*/ 	.word	0x00000000
.L_17:


//--------------------- .nv.compat                --------------------------
	.section	.nv.compat,"",@"SHT_CUDA_COMPAT_INFO"
	.align	4
        /*0000*/ 	.byte	0x02, 0x09, 0x00, 0x00, 0x02, 0x02, 0x01, 0x00, 0x02, 0x05, 0x05, 0x00, 0x03, 0x07, 0x01, 0x01
        /*0010*/ 	.byte	0x02, 0x03, 0x00, 0x00, 0x02, 0x06, 0x01, 0x00, 0x04, 0x0b, 0x08, 0x00, 0x09, 0x00, 0x00, 0x00
        /*0020*/ 	.byte	0x00, 0x00, 0x00, 0x00


//--------------------- .nv.info._Z18compare_gpu_sharedPiS_iiS_ --------------------------
	.section	.nv.info._Z18compare_gpu_sharedPiS_iiS_,"",@"SHT_CUDA_INFO"
	.sectionflags	@""
	.align	4


	//----- nvinfo : EIATTR_CUDA_API_VERSION
	.align		4
        /*0000*/ 	.byte	0x04, 0x37
        /*0002*/ 	.short	(.L_19 - .L_18)
.L_18:
        /*0004*/ 	.word	0x00000082


	//----- nvinfo : EIATTR_KPARAM_INFO
	.align		4
.L_19:
        /*0008*/ 	.byte	0x04, 0x17
        /*000a*/ 	.short	(.L_21 - .L_20)
.L_20:
        /*000c*/ 	.word	0x00000000
        /*0010*/ 	.short	0x0004
        /*0012*/ 	.short	0x0018
        /*0014*/ 	.byte	0x00, 0xf5, 0x21, 0x00


	//----- nvinfo : EIATTR_KPARAM_INFO
	.align		4
.L_21:
        /*0018*/ 	.byte	0x04, 0x17
        /*001a*/ 	.short	(.L_23 - .L_22)
.L_22:
        /*001c*/ 	.word	0x00000000
        /*0020*/ 	.short	0x0003
        /*0022*/ 	.short	0x0014
        /*0024*/ 	.byte	0x00, 0xf0, 0x11, 0x00


	//----- nvinfo : EIATTR_KPARAM_INFO
	.align		4
.L_23:
        /*0028*/ 	.byte	0x04, 0x17
        /*002a*/ 	.short	(.L_25 - .L_24)
.L_24:
        /*002c*/ 	.word	0x00000000
        /*0030*/ 	.short	0x0002
        /*0032*/ 	.short	0x0010
        /*0034*/ 	.byte	0x00, 0xf0, 0x11, 0x00


	//----- nvinfo : EIATTR_KPARAM_INFO
	.align		4
.L_25:
        /*0038*/ 	.byte	0x04, 0x17
        /*003a*/ 	.short	(.L_27 - .L_26)
.L_26:
        /*003c*/ 	.word	0x00000000
        /*0040*/ 	.short	0x0001
        /*0042*/ 	.short	0x0008
        /*0044*/ 	.byte	0x00, 0xf5, 0x21, 0x00


	//----- nvinfo : EIATTR_KPARAM_INFO
	.align		4
.L_27:
        /*0048*/ 	.byte	0x04, 0x17
        /*004a*/ 	.short	(.L_29 - .L_28)
.L_28:
        /*004c*/ 	.word	0x00000000
        /*0050*/ 	.short	0x0000
        /*0052*/ 	.short	0x0000
        /*0054*/ 	.byte	0x00, 0xf5, 0x21, 0x00


	//----- nvinfo : EIATTR_SPARSE_MMA_MASK
	.align		4
.L_29:
        /*0058*/ 	.byte	0x03, 0x50
        /*005a*/ 	.short	0x0000


	//----- nvinfo : EIATTR_MAXREG_COUNT
	.align		4
        /*005c*/ 	.byte	0x03, 0x1b
        /*005e*/ 	.short	0x00ff


	//----- nvinfo : EIATTR_NUM_BARRIERS
	.align		4
        /*0060*/ 	.byte	0x02, 0x4c
        /*0062*/ 	.byte	0x01
	.zero		1


	//----- nvinfo : EIATTR_MERCURY_ISA_VERSION
	.align		4
        /*0064*/ 	.byte	0x03, 0x5f
        /*0066*/ 	.short	0x0101


	//----- nvinfo : EIATTR_VRC_CTA_INIT_COUNT
	.align		4
        /*0068*/ 	.byte	0x02, 0x4a
	.zero		1
	.zero		1


	//----- nvinfo : EIATTR_EXIT_INSTR_OFFSETS
	.align		4
        /*006c*/ 	.byte	0x04, 0x1c
        /*006e*/ 	.short	(.L_31 - .L_30)


	//   ....[0]....
.L_30:
        /*0070*/ 	.word	0x00000210


	//   ....[1]....
        /*0074*/ 	.word	0x000002a0


	//----- nvinfo : EIATTR_CBANK_PARAM_SIZE
	.align		4
.L_31:
        /*0078*/ 	.byte	0x03, 0x19
        /*007a*/ 	.short	0x0020


	//----- nvinfo : EIATTR_PARAM_CBANK
	.align		4
        /*007c*/ 	.byte	0x04, 0x0a
        /*007e*/ 	.short	(.L_33 - .L_32)
	.align		4
.L_32:
        /*0080*/ 	.word	index@(.nv.constant0._Z18compare_gpu_sharedPiS_iiS_)
        /*0084*/ 	.short	0x0380
        /*0086*/ 	.short	0x0020


	//----- nvinfo : EIATTR_SW_WAR
	.align		4
.L_33:
        /*0088*/ 	.byte	0x04, 0x36
        /*008a*/ 	.short	(.L_35 - .L_34)
.L_34:
        /*008c*/ 	.word	0x00000008
.L_35:


//--------------------- .nv.info._Z11compare_gpuPiS_iiS_ --------------------------
	.section	.nv.info._Z11compare_gpuPiS_iiS_,"",@"SHT_CUDA_INFO"
	.sectionflags	@""
	.align	4


	//----- nvinfo : EIATTR_CUDA_API_VERSION
	.align		4
        /*0000*/ 	.byte	0x04, 0x37
        /*0002*/ 	.short	(.L_37 - .L_36)
.L_36:
        /*0004*/ 	.word	0x00000082


	//----- nvinfo : EIATTR_KPARAM_INFO
	.align		4
.L_37:
        /*0008*/ 	.byte	0x04, 0x17
        /*000a*/ 	.short	(.L_39 - .L_38)
.L_38:
        /*000c*/ 	.word	0x00000000
        /*0010*/ 	.short	0x0004
        /*0012*/ 	.short	0x0018
        /*0014*/ 	.byte	0x00, 0xf5, 0x21, 0x00


	//----- nvinfo : EIATTR_KPARAM_INFO
	.align		4
.L_39:
        /*0018*/ 	.byte	0x04, 0x17
        /*001a*/ 	.short	(.L_41 - .L_40)
.L_40:
        /*001c*/ 	.word	0x00000000
        /*0020*/ 	.short	0x0003
        /*0022*/ 	.short	0x0014
        /*0024*/ 	.byte	0x00, 0xf0, 0x11, 0x00


	//----- nvinfo : EIATTR_KPARAM_INFO
	.align		4
.L_41:
        /*0028*/ 	.byte	0x04, 0x17
        /*002a*/ 	.short	(.L_43 - .L_42)
.L_42:
        /*002c*/ 	.word	0x00000000
        /*0030*/ 	.short	0x0002
        /*0032*/ 	.short	0x0010
        /*0034*/ 	.byte	0x00, 0xf0, 0x11, 0x00


	//----- nvinfo : EIATTR_KPARAM_INFO
	.align		4
.L_43:
        /*0038*/ 	.byte	0x04, 0x17
        /*003a*/ 	.short	(.L_45 - .L_44)
.L_44:
        /*003c*/ 	.word	0x00000000
        /*0040*/ 	.short	0x0001
        /*0042*/ 	.short	0x0008
        /*0044*/ 	.byte	0x00, 0xf5, 0x21, 0x00


	//----- nvinfo : EIATTR_KPARAM_INFO
	.align		4
.L_45:
        /*0048*/ 	.byte	0x04, 0x17
        /*004a*/ 	.short	(.L_47 - .L_46)
.L_46:
        /*004c*/ 	.word	0x00000000
        /*0050*/ 	.short	0x0000
        /*0052*/ 	.short	0x0000
        /*0054*/ 	.byte	0x00, 0xf5, 0x21, 0x00


	//----- nvinfo : EIATTR_SPARSE_MMA_MASK
	.align		4
.L_47:
        /*0058*/ 	.byte	0x03, 0x50
        /*005a*/ 	.short	0x0000


	//----- nvinfo : EIATTR_MAXREG_COUNT
	.align		4
        /*005c*/ 	.byte	0x03, 0x1b
        /*005e*/ 	.short	0x00ff


	//----- nvinfo : EIATTR_MERCURY_ISA_VERSION
	.align		4
        /*0060*/ 	.byte	0x03, 0x5f
        /*0062*/ 	.short	0x0101


	//----- nvinfo : EIATTR_VRC_CTA_INIT_COUNT
	.align		4
        /*0064*/ 	.byte	0x02, 0x4a
	.zero		1
	.zero		1


	//----- nvinfo : EIATTR_EXIT_INSTR_OFFSETS
	.align		4
        /*0068*/ 	.byte	0x04, 0x1c
        /*006a*/ 	.short	(.L_49 - .L_48)


	//   ....[0]....
.L_48:
        /*006c*/ 	.word	0x000000c0


	//   ....[1]....
        /*0070*/ 	.word	0x000001a0


	//----- nvinfo : EIATTR_CBANK_PARAM_SIZE
	.align		4
.L_49:
        /*0074*/ 	.byte	0x03, 0x19
        /*0076*/ 	.short	0x0020


	//----- nvinfo : EIATTR_PARAM_CBANK
	.align		4
        /*0078*/ 	.byte	0x04, 0x0a
        /*007a*/ 	.short	(.L_51 - .L_50)
	.align		4
.L_50:
        /*007c*/ 	.word	index@(.nv.constant0._Z11compare_gpuPiS_iiS_)
        /*0080*/ 	.short	0x0380
        /*0082*/ 	.short	0x0020


	//----- nvinfo : EIATTR_SW_WAR
	.align		4
.L_51:
        /*0084*/ 	.byte	0x04, 0x36
        /*0086*/ 	.short	(.L_53 - .L_52)
.L_52:
        /*0088*/ 	.word	0x00000008
.L_53:


//--------------------- .nv.info._Z8mult_gpuPiiiS_ --------------------------
	.section	.nv.info._Z8mult_gpuPiiiS_,"",@"SHT_CUDA_INFO"
	.sectionflags	@""
	.align	4


	//----- nvinfo : EIATTR_CUDA_API_VERSION
	.align		4
        /*0000*/ 	.byte	0x04, 0x37
        /*0002*/ 	.short	(.L_55 - .L_54)
.L_54:
        /*0004*/ 	.word	0x00000082


	//----- nvinfo : EIATTR_KPARAM_INFO
	.align		4
.L_55:
        /*0008*/ 	.byte	0x04, 0x17
        /*000a*/ 	.short	(.L_57 - .L_56)
.L_56:
        /*000c*/ 	.word	0x00000000
        /*0010*/ 	.short	0x0003
        /*0012*/ 	.short	0x0010
        /*0014*/ 	.byte	0x00, 0xf5, 0x21, 0x00


	//----- nvinfo : EIATTR_KPARAM_INFO
	.align		4
.L_57:
        /*0018*/ 	.byte	0x04, 0x17
        /*001a*/ 	.short	(.L_59 - .L_58)
.L_58:
        /*001c*/ 	.word	0x00000000
        /*0020*/ 	.short	0x0002
        /*0022*/ 	.short	0x000c
        /*0024*/ 	.byte	0x00, 0xf0, 0x11, 0x00


	//----- nvinfo : EIATTR_KPARAM_INFO
	.align		4
.L_59:
        /*0028*/ 	.byte	0x04, 0x17
        /*002a*/ 	.short	(.L_61 - .L_60)
.L_60:
        /*002c*/ 	.word	0x00000000
        /*0030*/ 	.short	0x0001
        /*0032*/ 	.short	0x0008
        /*0034*/ 	.byte	0x00, 0xf0, 0x11, 0x00


	//----- nvinfo : EIATTR_KPARAM_INFO
	.align		4
.L_61:
        /*0038*/ 	.byte	0x04, 0x17
        /*003a*/ 	.short	(.L_63 - .L_62)
.L_62:
        /*003c*/ 	.word	0x00000000
        /*0040*/ 	.short	0x0000
        /*0042*/ 	.short	0x0000
        /*0044*/ 	.byte	0x00, 0xf5, 0x21, 0x00


	//----- nvinfo : EIATTR_SPARSE_MMA_MASK
	.align		4
.L_63:
        /*0048*/ 	.byte	0x03, 0x50
        /*004a*/ 	.short	0x0000


	//----- nvinfo : EIATTR_MAXREG_COUNT
	.align		4
        /*004c*/ 	.byte	0x03, 0x1b
        /*004e*/ 	.short	0x00ff


	//----- nvinfo : EIATTR_MERCURY_ISA_VERSION
	.align		4
        /*0050*/ 	.byte	0x03, 0x5f
        /*0052*/ 	.short	0x0101


	//----- nvinfo : EIATTR_VRC_CTA_INIT_COUNT
	.align		4
        /*0054*/ 	.byte	0x02, 0x4a
	.zero		1
	.zero		1


	//----- nvinfo : EIATTR_EXIT_INSTR_OFFSETS
	.align		4
        /*0058*/ 	.byte	0x04, 0x1c
        /*005a*/ 	.short	(.L_65 - .L_64)


	//   ....[0]....
.L_64:
        /*005c*/ 	.word	0x00000070


	//   ....[1]....
        /*0060*/ 	.word	0x00000110


	//----- nvinfo : EIATTR_CBANK_PARAM_SIZE
	.align		4
.L_65:
        /*0064*/ 	.byte	0x03, 0x19
        /*0066*/ 	.short	0x0018


	//----- nvinfo : EIATTR_PARAM_CBANK
	.align		4
        /*0068*/ 	.byte	0x04, 0x0a
        /*006a*/ 	.short	(.L_67 - .L_66)
	.align		4
.L_66:
        /*006c*/ 	.word	index@(.nv.constant0._Z8mult_gpuPiiiS_)
        /*0070*/ 	.short	0x0380
        /*0072*/ 	.short	0x0018


	//----- nvinfo : EIATTR_SW_WAR
	.align		4
.L_67:
        /*0074*/ 	.byte	0x04, 0x36
        /*0076*/ 	.short	(.L_69 - .L_68)
.L_68:
        /*0078*/ 	.word	0x00000008
.L_69:


//--------------------- .nv.callgraph             --------------------------
	.section	.nv.callgraph,"",@"SHT_CUDA_CALLGRAPH"
	.align	4
	.sectionentsize	8
	.align		4
        /*0000*/ 	.word	0x00000000
	.align		4
        /*0004*/ 	.word	0xffffffff
	.align		4
        /*0008*/ 	.word	0x00000000
	.align		4
        /*000c*/ 	.word	0xfffffffe
	.align		4
        /*0010*/ 	.word	0x00000000
	.align		4
        /*0014*/ 	.word	0xfffffffd
	.align		4
        /*0018*/ 	.word	0x00000000
	.align		4
        /*001c*/ 	.word	0xfffffffc


//--------------------- .text._Z18compare_gpu_sharedPiS_iiS_ --------------------------
	.section	.text._Z18compare_gpu_sharedPiS_iiS_,"ax",@progbits
	.align	128
        .global         _Z18compare_gpu_sharedPiS_iiS_
        .type           _Z18compare_gpu_sharedPiS_iiS_,@function
        .size           _Z18compare_gpu_sharedPiS_iiS_,(.L_x_3 - _Z18compare_gpu_sharedPiS_iiS_)
        .other          _Z18compare_gpu_sharedPiS_iiS_,@"STO_CUDA_ENTRY STV_DEFAULT"
_Z18compare_gpu_sharedPiS_iiS_:
.text._Z18compare_gpu_sharedPiS_iiS_:
[----:B------:R-:W-:Y:S01]  /*0000*/  LDC R1, c[0x0][0x37c] ;  /* 0x0000df00ff017b82 */ /* 0x000fe20000000800 */
[----:B------:R-:W0:Y:S07]  /*0010*/  S2R R6, SR_TID.X ;  /* 0x0000000000067919 */ /* 0x000e2e0000002100 */
[----:B------:R-:W0:Y:S01]  /*0020*/  S2UR UR4, SR_CTAID.X ;  /* 0x00000000000479c3 */ /* 0x000e220000002500 */
[----:B------:R-:W1:Y:S01]  /*0030*/  LDCU UR7, c[0x0][0x394] ;  /* 0x00007280ff0777ac */ /* 0x000e620008000800 */
[----:B------:R-:W2:Y:S01]  /*0040*/  S2R R9, SR_TID.Y ;  /* 0x0000000000097919 */ /* 0x000ea20000002200 */
[----:B------:R-:W3:Y:S05]  /*0050*/  LDCU UR10, c[0x0][0x390] ;  /* 0x00007200ff0a77ac */ /* 0x000eea0008000800 */
[----:B------:R-:W0:Y:S01]  /*0060*/  LDC R7, c[0x0][0x360] ;  /* 0x0000d800ff077b82 */ /* 0x000e220000000800 */
[----:B------:R-:W4:Y:S07]  /*0070*/  LDCU.64 UR8, c[0x0][0x358] ;  /* 0x00006b00ff0877ac */ /* 0x000f2e0008000a00 */
[----:B------:R-:W5:Y:S08]  /*0080*/  S2UR UR5, SR_CTAID.Y ;  /* 0x00000000000579c3 */ /* 0x000f700000002600 */
[----:B------:R-:W5:Y:S01]  /*0090*/  LDC R0, c[0x0][0x364] ;  /* 0x0000d900ff007b82 */ /* 0x000f620000000800 */
[----:B0-----:R-:W-:-:S05]  /*00a0*/  IMAD R7, R7, UR4, R6 ;  /* 0x0000000407077c24 */ /* 0x001fca000f8e0206 */
[----:B-1----:R-:W-:-:S04]  /*00b0*/  ISETP.GE.AND P0, PT, R7, UR7, PT ;  /* 0x0000000707007c0c */ /* 0x002fc8000bf06270 */
[----:B--2---:R-:W-:Y:S01]  /*00c0*/  ISETP.NE.OR P2, PT, R9, RZ, P0 ;  /* 0x000000ff0900720c */ /* 0x004fe20000745670 */
[----:B-----5:R-:W-:-:S05]  /*00d0*/  IMAD R0, R0, UR5, R9 ;  /* 0x0000000500007c24 */ /* 0x020fca000f8e0209 */
[----:B---3--:R-:W-:-:S07]  /*00e0*/  ISETP.GE.AND P1, PT, R0, UR10, PT ;  /* 0x0000000a00007c0c */ /* 0x008fce000bf26270 */
[----:B------:R-:W0:Y:S01]  /*00f0*/  @!P2 LDC.64 R2, c[0x0][0x388] ;  /* 0x0000e200ff02ab82 */ /* 0x000e220000000a00 */
[----:B------:R-:W-:-:S13]  /*0100*/  ISETP.NE.OR P1, PT, R6, RZ, P1 ;  /* 0x000000ff0600720c */ /* 0x000fda0000f25670 */
[----:B------:R-:W1:Y:S01]  /*0110*/  @!P1 LDC.64 R4, c[0x0][0x380] ;  /* 0x0000e000ff049b82 */ /* 0x000e620000000a00 */
[----:B0-----:R-:W-:-:S06]  /*0120*/  @!P2 IMAD.WIDE R2, R7, 0x4, R2 ;  /* 0x000000040702a825 */ /* 0x001fcc00078e0202 */
[----:B----4-:R-:W2:Y:S01]  /*0130*/  @!P2 LDG.E R3, desc[UR8][R2.64] ;  /* 0x000000080203a981 */ /* 0x010ea2000c1e1900 */
[----:B-1----:R-:W-:-:S06]  /*0140*/  @!P1 IMAD.WIDE.U32 R4, R0, 0x4, R4 ;  /* 0x0000000400049825 */ /* 0x002fcc00078e0004 */
[----:B------:R-:W3:Y:S01]  /*0150*/  @!P1 LDG.E R5, desc[UR8][R4.64] ;  /* 0x0000000804059981 */ /* 0x000ee2000c1e1900 */
[----:B------:R-:W0:Y:S01]  /*0160*/  S2UR UR6, SR_CgaCtaId ;  /* 0x00000000000679c3 */ /* 0x000e220000008800 */
[----:B------:R-:W-:Y:S02]  /*0170*/  UMOV UR4, 0x400 ;  /* 0x0000040000047882 */ /* 0x000fe40000000000 */
[----:B------:R-:W-:-:S04]  /*0180*/  UIADD3 UR5, UPT, UPT, UR4, 0x80, URZ ;  /* 0x0000008004057890 */ /* 0x000fc8000fffe0ff */
[----:B0-----:R-:W-:Y:S02]  /*0190*/  ULEA UR5, UR6, UR5, 0x18 ;  /* 0x0000000506057291 */ /* 0x001fe4000f8ec0ff */
[----:B------:R-:W-:-:S04]  /*01a0*/  ULEA UR4, UR6, UR4, 0x18 ;  /* 0x0000000406047291 */ /* 0x000fc8000f8ec0ff */
[----:B------:R-:W-:Y:S02]  /*01b0*/  LEA R6, R6, UR5, 0x2 ;  /* 0x0000000506067c11 */ /* 0x000fe4000f8e10ff */
[----:B------:R-:W-:Y:S02]  /*01c0*/  LEA R8, R9, UR4, 0x2 ;  /* 0x0000000409087c11 */ /* 0x000fe4000f8e10ff */
[----:B------:R-:W-:Y:S01]  /*01d0*/  ISETP.GE.OR P0, PT, R0, UR10, P0 ;  /* 0x0000000a00007c0c */ /* 0x000fe20008706670 */
[----:B--2---:R0:W-:Y:S04]  /*01e0*/  @!P2 STS [R6], R3 ;  /* 0x000000030600a388 */ /* 0x0041e80000000800 */
[----:B---3--:R0:W-:Y:S01]  /*01f0*/  @!P1 STS [R8], R5 ;  /* 0x0000000508009388 */ /* 0x0081e20000000800 */
[----:B------:R-:W-:Y:S07]  /*0200*/  BAR.SYNC.DEFER_BLOCKING 0x0 ;  /* 0x0000000000007b1d */ /* 0x000fee0000010000 */
[----:B------:R-:W-:Y:S05]  /*0210*/  @P0 EXIT ;  /* 0x000000000000094d */ /* 0x000fea0003800000 */
[----:B0-----:R-:W-:Y:S01]  /*0220*/  LDS R8, [R8] ;  /* 0x0000000008087984 */ /* 0x001fe20000000800 */
[----:B------:R-:W0:Y:S01]  /*0230*/  LDC.64 R2, c[0x0][0x398] ;  /* 0x0000e600ff027b82 */ /* 0x000e220000000a00 */
[----:B------:R-:W-:Y:S02]  /*0240*/  IMAD R7, R0, UR7, R7 ;  /* 0x0000000700077c24 */ /* 0x000fe4000f8e0207 */
[----:B------:R-:W1:Y:S02]  /*0250*/  LDS R5, [R6] ;  /* 0x0000000006057984 */ /* 0x000e640000000800 */
[----:B0-----:R-:W-:Y:S01]  /*0260*/  IMAD.WIDE R2, R7, 0x4, R2 ;  /* 0x0000000407027825 */ /* 0x001fe200078e0202 */
[----:B-1----:R-:W-:-:S04]  /*0270*/  ISETP.GT.AND P0, PT, R8, R5, PT ;  /* 0x000000050800720c */ /* 0x002fc80003f04270 */
[----:B------:R-:W-:-:S05]  /*0280*/  SEL R5, RZ, 0x1, !P0 ;  /* 0x00000001ff057807 */ /* 0x000fca0004000000 */
[----:B------:R-:W-:Y:S01]  /*0290*/  STG.E desc[UR8][R2.64], R5 ;  /* 0x0000000502007986 */ /* 0x000fe2000c101908 */
[----:B------:R-:W-:Y:S05]  /*02a0*/  EXIT ;  /* 0x000000000000794d */ /* 0x000fea0003800000 */
.L_x_0:
[----:B------:R-:W-:-:S00]  /*02b0*/  BRA `(.L_x_0) ;  /* 0xfffffffc00fc7947 */ /* 0x000fc0000383ffff */
[----:B------:R-:W-:-:S00]  /*02c0*/  NOP ;  /* 0x0000000000007918 */ /* 0x000fc00000000000 */
        /* <DEDUP_REMOVED lines=11> */
.L_x_3:


//--------------------- .text._Z11compare_gpuPiS_iiS_ --------------------------
	.section	.text._Z11compare_gpuPiS_iiS_,"ax",@progbits
	.align	128
        .global         _Z11compare_gpuPiS_iiS_
        .type           _Z11compare_gpuPiS_iiS_,@function
        .size           _Z11compare_gpuPiS_iiS_,(.L_x_4 - _Z11compare_gpuPiS_iiS_)
        .other          _Z11compare_gpuPiS_iiS_,@"STO_CUDA_ENTRY STV_DEFAULT"
_Z11compare_gpuPiS_iiS_:
.text._Z11compare_gpuPiS_iiS_:
[----:B------:R-:W-:Y:S01]  /*0000*/  LDC R1, c[0x0][0x37c] ;  /* 0x0000df00ff017b82 */ /* 0x000fe20000000800 */
[----:B------:R-:W0:Y:S07]  /*0010*/  S2R R0, SR_TID.X ;  /* 0x0000000000007919 */ /* 0x000e2e0000002100 */
[----:B------:R-:W0:Y:S01]  /*0020*/  S2UR UR4, SR_CTAID.X ;  /* 0x00000000000479c3 */ /* 0x000e220000002500 */
[----:B------:R-:W1:Y:S01]  /*0030*/  LDCU.64 UR6, c[0x0][0x390] ;  /* 0x00007200ff0677ac */ /* 0x000e620008000a00 */
[----:B------:R-:W2:Y:S06]  /*0040*/  S2R R3, SR_TID.Y ;  /* 0x0000000000037919 */ /* 0x000eac0000002200 */
[----:B------:R-:W0:Y:S08]  /*0050*/  LDC R9, c[0x0][0x360] ;  /* 0x0000d800ff097b82 */ /* 0x000e300000000800 */
[----:B------:R-:W2:Y:S08]  /*0060*/  S2UR UR5, SR_CTAID.Y ;  /* 0x00000000000579c3 */ /* 0x000eb00000002600 */
[----:B------:R-:W2:Y:S01]  /*0070*/  LDC R2, c[0x0][0x364] ;  /* 0x0000d900ff027b82 */ /* 0x000ea20000000800 */
[----:B0-----:R-:W-:-:S05]  /*0080*/  IMAD R9, R9, UR4, R0 ;  /* 0x0000000409097c24 */ /* 0x001fca000f8e0200 */
[----:B-1----:R-:W-:Y:S01]  /*0090*/  ISETP.GE.AND P0, PT, R9, UR7, PT ;  /* 0x0000000709007c0c */ /* 0x002fe2000bf06270 */
[----:B--2---:R-:W-:-:S05]  /*00a0*/  IMAD R0, R2, UR5, R3 ;  /* 0x0000000502007c24 */ /* 0x004fca000f8e0203 */
[----:B------:R-:W-:-:S13]  /*00b0*/  ISETP.GE.OR P0, PT, R0, UR6, P0 ;  /* 0x0000000600007c0c */ /* 0x000fda0008706670 */
[----:B------:R-:W-:Y:S05]  /*00c0*/  @P0 EXIT ;  /* 0x000000000000094d */ /* 0x000fea0003800000 */
[----:B------:R-:W0:Y:S01]  /*00d0*/  LDC.64 R2, c[0x0][0x380] ;  /* 0x0000e000ff027b82 */ /* 0x000e220000000a00 */
[----:B------:R-:W1:Y:S07]  /*00e0*/  LDCU.64 UR4, c[0x0][0x358] ;  /* 0x00006b00ff0477ac */ /* 0x000e6e0008000a00 */
[----:B------:R-:W2:Y:S08]  /*00f0*/  LDC.64 R4, c[0x0][0x388] ;  /* 0x0000e200ff047b82 */ /* 0x000eb00000000a00 */
[----:B------:R-:W3:Y:S01]  /*0100*/  LDC.64 R6, c[0x0][0x398] ;  /* 0x0000e600ff067b82 */ /* 0x000ee20000000a00 */
[----:B0-----:R-:W-:-:S06]  /*0110*/  IMAD.WIDE.U32 R2, R0, 0x4, R2 ;  /* 0x0000000400027825 */ /* 0x001fcc00078e0002 */
[----:B-1----:R-:W4:Y:S01]  /*0120*/  LDG.E R2, desc[UR4][R2.64] ;  /* 0x0000000402027981 */ /* 0x002f22000c1e1900 */
[----:B--2---:R-:W-:-:S06]  /*0130*/  IMAD.WIDE R4, R9, 0x4, R4 ;  /* 0x0000000409047825 */ /* 0x004fcc00078e0204 */
[----:B------:R-:W4:Y:S01]  /*0140*/  LDG.E R5, desc[UR4][R4.64] ;  /* 0x0000000404057981 */ /* 0x000f22000c1e1900 */
[----:B------:R-:W-:-:S04]  /*0150*/  IMAD R9, R0, UR7, R9 ;  /* 0x0000000700097c24 */ /* 0x000fc8000f8e0209 */
[----:B---3--:R-:W-:Y:S01]  /*0160*/  IMAD.WIDE R6, R9, 0x4, R6 ;  /* 0x0000000409067825 */ /* 0x008fe200078e0206 */
[----:B----4-:R-:W-:-:S04]  /*0170*/  ISETP.GT.AND P0, PT, R2, R5, PT ;  /* 0x000000050200720c */ /* 0x010fc80003f04270 */
[----:B------:R-:W-:-:S05]  /*0180*/  SEL R9, RZ, 0x1, !P0 ;  /* 0x00000001ff097807 */ /* 0x000fca0004000000 */
[----:B------:R-:W-:Y:S01]  /*0190*/  STG.E desc[UR4][R6.64], R9 ;  /* 0x0000000906007986 */ /* 0x000fe2000c101904 */
[----:B------:R-:W-:Y:S05]  /*01a0*/  EXIT ;  /* 0x000000000000794d */ /* 0x000fea0003800000 */
.L_x_1:
        /* <DEDUP_REMOVED lines=13> */
.L_x_4:


//--------------------- .text._Z8mult_gpuPiiiS_   --------------------------
	.section	.text._Z8mult_gpuPiiiS_,"ax",@progbits
	.align	128
        .global         _Z8mult_gpuPiiiS_
        .type           _Z8mult_gpuPiiiS_,@function
        .size           _Z8mult_gpuPiiiS_,(.L_x_5 - _Z8mult_gpuPiiiS_)
        .other          _Z8mult_gpuPiiiS_,@"STO_CUDA_ENTRY STV_DEFAULT"
_Z8mult_gpuPiiiS_:
.text._Z8mult_gpuPiiiS_:
[----:B------:R-:W-:Y:S01]  /*0000*/  LDC R1, c[0x0][0x37c] ;  /* 0x0000df00ff017b82 */ /* 0x000fe20000000800 */
[----:B------:R-:W0:Y:S07]  /*0010*/  S2R R0, SR_TID.X ;  /* 0x0000000000007919 */ /* 0x000e2e0000002100 */
[----:B------:R-:W0:Y:S01]  /*0020*/  S2UR UR4, SR_CTAID.X ;  /* 0x00000000000479c3 */ /* 0x000e220000002500 */
[----:B------:R-:W1:Y:S07]  /*0030*/  LDCU UR5, c[0x0][0x388] ;  /* 0x00007100ff0577ac */ /* 0x000e6e0008000800 */
[----:B------:R-:W0:Y:S02]  /*0040*/  LDC R7, c[0x0][0x360] ;  /* 0x0000d800ff077b82 */ /* 0x000e240000000800 */
[----:B0-----:R-:W-:-:S05]  /*0050*/  IMAD R7, R7, UR4, R0 ;  /* 0x0000000407077c24 */ /* 0x001fca000f8e0200 */
[----:B-1----:R-:W-:-:S13]  /*0060*/  ISETP.GE.AND P0, PT, R7, UR5, PT ;  /* 0x0000000507007c0c */ /* 0x002fda000bf06270 */
[----:B------:R-:W-:Y:S05]  /*0070*/  @P0 EXIT ;  /* 0x000000000000094d */ /* 0x000fea0003800000 */
[----:B------:R-:W0:Y:S01]  /*0080*/  LDC.64 R2, c[0x0][0x380] ;  /* 0x0000e000ff027b82 */ /* 0x000e220000000a00 */
[----:B------:R-:W1:Y:S01]  /*0090*/  LDCU.64 UR4, c[0x0][0x358] ;  /* 0x00006b00ff0477ac */ /* 0x000e620008000a00 */
[----:B------:R-:W2:Y:S06]  /*00a0*/  LDCU UR6, c[0x0][0x38c] ;  /* 0x00007180ff0677ac */ /* 0x000eac0008000800 */
[----:B------:R-:W3:Y:S01]  /*00b0*/  LDC.64 R4, c[0x0][0x390] ;  /* 0x0000e400ff047b82 */ /* 0x000ee20000000a00 */
[----:B0-----:R-:W-:-:S06]  /*00c0*/  IMAD.WIDE R2, R7, 0x4, R2 ;  /* 0x0000000407027825 */ /* 0x001fcc00078e0202 */
[----:B-1----:R-:W2:Y:S01]  /*00d0*/  LDG.E R2, desc[UR4][R2.64] ;  /* 0x0000000402027981 */ /* 0x002ea2000c1e1900 */
[----:B---3--:R-:W-:-:S04]  /*00e0*/  IMAD.WIDE R4, R7, 0x4, R4 ;  /* 0x0000000407047825 */ /* 0x008fc800078e0204 */
[----:B--2---:R-:W-:-:S05]  /*00f0*/  IMAD R7, R2, UR6, RZ ;  /* 0x0000000602077c24 */ /* 0x004fca000f8e02ff */
[----:B------:R-:W-:Y:S01]  /*0100*/  STG.E desc[UR4][R4.64], R7 ;  /* 0x0000000704007986 */ /* 0x000fe2000c101904 */
[----:B------:R-:W-:Y:S05]  /*0110*/  EXIT ;  /* 0x000000000000794d */ /* 0x000fea0003800000 */
.L_x_2:
        /* <DEDUP_REMOVED lines=14> */
.L_x_5:


//--------------------- .nv.shared._Z18compare_gpu_sharedPiS_iiS_ --------------------------
	.section	.nv.shared._Z18compare_gpu_sharedPiS_iiS_,"aw",@nobits
	.sectionflags	@""
	.align	4
.nv.shared._Z18compare_gpu_sharedPiS_iiS_:
	.zero		1280


//--------------------- .nv.shared.reserved.0     --------------------------
	.section	.nv.shared.reserved.0,"aw",@nobits
	.weak		__nv_reservedSMEM_offset_0_alias
	.size		__nv_reservedSMEM_offset_0_alias, 0, 64
	.other		__nv_reservedSMEM_offset_0_alias,@"STO_CUDA_RESERVED_SHARED STV_DEFAULT"
__nv_reservedSMEM_offset_0_alias:
	.zero		0
	.zero		64


//--------------------- .nv.constant0._Z18compare_gpu_sharedPiS_iiS_ --------------------------
	.section	.nv.constant0._Z18compare_gpu_sharedPiS_iiS_,"a",@progbits
	.sectionflags	@""
	.align	4
.nv.constant0._Z18compare_gpu_sharedPiS_iiS_:
	.zero		928


//--------------------- .nv.constant0._Z11compare_gpuPiS_iiS_ --------------------------
	.section	.nv.constant0._Z11compare_gpuPiS_iiS_,"a",@progbits
	.sectionflags	@""
	.align	4
.nv.constant0._Z11compare_gpuPiS_iiS_:
	.zero		928


//--------------------- .nv.constant0._Z8mult_gpuPiiiS_ --------------------------
	.section	.nv.constant0._Z8mult_gpuPiiiS_,"a",@progbits
	.sectionflags	@""
	.align	4
.nv.constant0._Z8mult_gpuPiiiS_:
	.zero		920


//--------------------- SYMBOLS --------------------------

	.type		.nv.reservedSmem.offset0,@object
	.size		.nv.reservedSmem.offset0,0x4
	.type		.nv.reservedSmem.cap,@object
	.size		.nv.reservedSmem.cap,0x4
